//
// Generated by NVIDIA NVVM Compiler
//
// Compiler Build ID: CL-36424714
// Cuda compilation tools, release 13.0, V13.0.88
// Based on NVVM 20.0.0
//

.version 9.0
.target sm_100
.address_size 64

	// .globl	_Z4scanIm5AdderEvPT_S2_iS2_T0_
// _ZZ4scanIm5AdderEvPT_S2_iS2_T0_E3tmp has been demoted

.visible .entry _Z4scanIm5AdderEvPT_S2_iS2_T0_(
	.param .u64 .ptr .align 1 _Z4scanIm5AdderEvPT_S2_iS2_T0__param_0,
	.param .u64 .ptr .align 1 _Z4scanIm5AdderEvPT_S2_iS2_T0__param_1,
	.param .u32 _Z4scanIm5AdderEvPT_S2_iS2_T0__param_2,
	.param .u64 .ptr .align 1 _Z4scanIm5AdderEvPT_S2_iS2_T0__param_3,
	.param .align 1 .b8 _Z4scanIm5AdderEvPT_S2_iS2_T0__param_4[1]
)
{
	.reg .pred 	%p<18>;
	.reg .b32 	%r<42>;
	.reg .b64 	%rd<56>;
	// demoted variable
	.shared .align 8 .b8 _ZZ4scanIm5AdderEvPT_S2_iS2_T0_E3tmp[512];
	ld.param.u64 	%rd4, [_Z4scanIm5AdderEvPT_S2_iS2_T0__param_0];
	ld.param.u64 	%rd5, [_Z4scanIm5AdderEvPT_S2_iS2_T0__param_1];
	ld.param.u32 	%r10, [_Z4scanIm5AdderEvPT_S2_iS2_T0__param_2];
	ld.param.u64 	%rd3, [_Z4scanIm5AdderEvPT_S2_iS2_T0__param_3];
	cvta.to.global.u64 	%rd1, %rd5;
	cvta.to.global.u64 	%rd2, %rd4;
	mov.u32 	%r1, %tid.x;
	mov.u32 	%r2, %ctaid.x;
	shl.b32 	%r11, %r2, 6;
	add.s32 	%r3, %r11, %r1;
	shl.b32 	%r12, %r1, 3;
	mov.u32 	%r13, _ZZ4scanIm5AdderEvPT_S2_iS2_T0_E3tmp;
	add.s32 	%r4, %r13, %r12;
	mov.b64 	%rd6, 0;
	st.shared.u64 	[%r4], %rd6;
	mov.u32 	%r5, %ntid.x;
	shl.b32 	%r14, %r5, 3;
	add.s32 	%r6, %r4, %r14;
	st.shared.u64 	[%r6], %rd6;
	setp.ge.s32 	%p1, %r3, %r10;
	@%p1 bra 	$L__BB0_27;
	mul.wide.s32 	%rd7, %r3, 8;
	add.s64 	%rd8, %rd2, %rd7;
	ld.global.u64 	%rd9, [%rd8];
	st.shared.u64 	[%r4], %rd9;
	add.s32 	%r7, %r3, %r5;
	setp.ge.u32 	%p2, %r7, %r10;
	@%p2 bra 	$L__BB0_3;
	mul.wide.u32 	%rd10, %r7, 8;
	add.s64 	%rd11, %rd2, %rd10;
	ld.global.u64 	%rd12, [%rd11];
	st.shared.u64 	[%r6], %rd12;
$L__BB0_3:
	add.s32 	%r8, %r1, 1;
	setp.gt.u32 	%p3, %r1, 31;
	@%p3 bra 	$L__BB0_5;
	shl.b32 	%r15, %r8, 4;
	add.s32 	%r17, %r13, %r15;
	ld.shared.u64 	%rd13, [%r17+-8];
	ld.shared.u64 	%rd14, [%r17+-16];
	add.s64 	%rd15, %rd14, %rd13;
	st.shared.u64 	[%r17+-8], %rd15;
$L__BB0_5:
	bar.sync 	0;
	setp.gt.u32 	%p4, %r1, 15;
	@%p4 bra 	$L__BB0_7;
	shl.b32 	%r18, %r8, 5;
	add.s32 	%r20, %r13, %r18;
	ld.shared.u64 	%rd16, [%r20+-8];
	ld.shared.u64 	%rd17, [%r20+-24];
	add.s64 	%rd18, %rd17, %rd16;
	st.shared.u64 	[%r20+-8], %rd18;
$L__BB0_7:
	bar.sync 	0;
	setp.gt.u32 	%p5, %r1, 7;
	@%p5 bra 	$L__BB0_9;
	shl.b32 	%r21, %r8, 6;
	add.s32 	%r23, %r13, %r21;
	ld.shared.u64 	%rd19, [%r23+-8];
	ld.shared.u64 	%rd20, [%r23+-40];
	add.s64 	%rd21, %rd20, %rd19;
	st.shared.u64 	[%r23+-8], %rd21;
$L__BB0_9:
	bar.sync 	0;
	setp.gt.u32 	%p6, %r1, 3;
	@%p6 bra 	$L__BB0_11;
	shl.b32 	%r24, %r8, 7;
	add.s32 	%r26, %r13, %r24;
	ld.shared.u64 	%rd22, [%r26+-8];
	ld.shared.u64 	%rd23, [%r26+-72];
	add.s64 	%rd24, %rd23, %rd22;
	st.shared.u64 	[%r26+-8], %rd24;
$L__BB0_11:
	bar.sync 	0;
	setp.gt.u32 	%p7, %r1, 1;
	@%p7 bra 	$L__BB0_13;
	shl.b32 	%r27, %r8, 8;
	add.s32 	%r29, %r13, %r27;
	ld.shared.u64 	%rd25, [%r29+-8];
	ld.shared.u64 	%rd26, [%r29+-136];
	add.s64 	%rd27, %rd26, %rd25;
	st.shared.u64 	[%r29+-8], %rd27;
$L__BB0_13:
	bar.sync 	0;
	setp.ne.s32 	%p8, %r1, 0;
	@%p8 bra 	$L__BB0_15;
	ld.shared.u64 	%rd28, [_ZZ4scanIm5AdderEvPT_S2_iS2_T0_E3tmp+504];
	ld.shared.u64 	%rd29, [_ZZ4scanIm5AdderEvPT_S2_iS2_T0_E3tmp+248];
	add.s64 	%rd30, %rd29, %rd28;
	st.shared.u64 	[_ZZ4scanIm5AdderEvPT_S2_iS2_T0_E3tmp+504], %rd30;
$L__BB0_15:
	setp.ne.s32 	%p9, %r1, 0;
	bar.sync 	0;
	shl.b32 	%r9, %r8, 1;
	bar.sync 	0;
	@%p9 bra 	$L__BB0_17;
	ld.shared.u64 	%rd31, [_ZZ4scanIm5AdderEvPT_S2_iS2_T0_E3tmp+376];
	ld.shared.u64 	%rd32, [_ZZ4scanIm5AdderEvPT_S2_iS2_T0_E3tmp+248];
	add.s64 	%rd33, %rd32, %rd31;
	st.shared.u64 	[_ZZ4scanIm5AdderEvPT_S2_iS2_T0_E3tmp+376], %rd33;
$L__BB0_17:
	bar.sync 	0;
	setp.gt.u32 	%p10, %r1, 2;
	@%p10 bra 	$L__BB0_19;
	shl.b32 	%r30, %r9, 6;
	add.s32 	%r32, %r13, %r30;
	ld.shared.u64 	%rd34, [%r32+56];
	ld.shared.u64 	%rd35, [%r32+-8];
	add.s64 	%rd36, %rd35, %rd34;
	st.shared.u64 	[%r32+56], %rd36;
$L__BB0_19:
	bar.sync 	0;
	setp.gt.u32 	%p11, %r1, 6;
	@%p11 bra 	$L__BB0_21;
	shl.b32 	%r33, %r9, 5;
	add.s32 	%r35, %r13, %r33;
	ld.shared.u64 	%rd37, [%r35+24];
	ld.shared.u64 	%rd38, [%r35+-8];
	add.s64 	%rd39, %rd38, %rd37;
	st.shared.u64 	[%r35+24], %rd39;
$L__BB0_21:
	bar.sync 	0;
	setp.gt.u32 	%p12, %r1, 14;
	@%p12 bra 	$L__BB0_23;
	shl.b32 	%r36, %r9, 4;
	add.s32 	%r38, %r13, %r36;
	ld.shared.u64 	%rd40, [%r38+8];
	ld.shared.u64 	%rd41, [%r38+-8];
	add.s64 	%rd42, %rd41, %rd40;
	st.shared.u64 	[%r38+8], %rd42;
$L__BB0_23:
	bar.sync 	0;
	setp.gt.u32 	%p13, %r1, 30;
	@%p13 bra 	$L__BB0_25;
	add.s32 	%r40, %r4, %r12;
	ld.shared.u64 	%rd43, [%r40+16];
	ld.shared.u64 	%rd44, [%r40+8];
	add.s64 	%rd45, %rd44, %rd43;
	st.shared.u64 	[%r40+16], %rd45;
$L__BB0_25:
	setp.ge.u32 	%p14, %r7, %r10;
	bar.sync 	0;
	ld.shared.u64 	%rd46, [%r4];
	add.s64 	%rd48, %rd1, %rd7;
	st.global.u64 	[%rd48], %rd46;
	@%p14 bra 	$L__BB0_27;
	ld.shared.u64 	%rd49, [%r6];
	mul.wide.u32 	%rd50, %r7, 8;
	add.s64 	%rd51, %rd1, %rd50;
	st.global.u64 	[%rd51], %rd49;
$L__BB0_27:
	add.s32 	%r41, %r5, -1;
	setp.ne.s32 	%p15, %r1, %r41;
	setp.eq.s64 	%p16, %rd3, 0;
	or.pred  	%p17, %p15, %p16;
	@%p17 bra 	$L__BB0_29;
	ld.shared.u64 	%rd52, [_ZZ4scanIm5AdderEvPT_S2_iS2_T0_E3tmp+504];
	cvta.to.global.u64 	%rd53, %rd3;
	mul.wide.u32 	%rd54, %r2, 8;
	add.s64 	%rd55, %rd53, %rd54;
	st.global.u64 	[%rd55], %rd52;
$L__BB0_29:
	ret;

}
	// .globl	_Z5applyIm5AdderEvPT_iT0_PKS1_
.visible .entry _Z5applyIm5AdderEvPT_iT0_PKS1_(
	.param .u64 .ptr .align 1 _Z5applyIm5AdderEvPT_iT0_PKS1__param_0,
	.param .u32 _Z5applyIm5AdderEvPT_iT0_PKS1__param_1,
	.param .align 1 .b8 _Z5applyIm5AdderEvPT_iT0_PKS1__param_2[1],
	.param .u64 .ptr .align 1 _Z5applyIm5AdderEvPT_iT0_PKS1__param_3
)
{
	.reg .pred 	%p<2>;
	.reg .b32 	%r<6>;
	.reg .b64 	%rd<10>;

	ld.param.u64 	%rd1, [_Z5applyIm5AdderEvPT_iT0_PKS1__param_0];
	ld.param.u32 	%r2, [_Z5applyIm5AdderEvPT_iT0_PKS1__param_1];
	ld.param.u64 	%rd2, [_Z5applyIm5AdderEvPT_iT0_PKS1__param_3];
	mov.u32 	%r3, %ctaid.x;
	mov.u32 	%r4, %ntid.x;
	mov.u32 	%r5, %tid.x;
	mad.lo.s32 	%r1, %r3, %r4, %r5;
	setp.ge.s32 	%p1, %r1, %r2;
	@%p1 bra 	$L__BB1_2;
	cvta.to.global.u64 	%rd3, %rd1;
	cvta.to.global.u64 	%rd4, %rd2;
	mul.wide.s32 	%rd5, %r1, 8;
	add.s64 	%rd6, %rd3, %rd5;
	ld.global.u64 	%rd7, [%rd6];
	ld.global.u64 	%rd8, [%rd4];
	add.s64 	%rd9, %rd8, %rd7;
	st.global.u64 	[%rd6], %rd9;
$L__BB1_2:
	ret;

}


// ===== COMPILED SASS (sm_100) =====

	.target	sm_100

	.elftype	@"ET_EXEC"


//--------------------- .note.nv.tkinfo           --------------------------
	.section	.note.nv.tkinfo,"",@"SHT_NOTE"
	.sectionflags	@"SHF_NOTE_NV_TKINFO"
	.tkinfo
        /*0018*/ 	.word	0x00000002
        /*0030*/ 	.string	""
        /*0030*/ 	.string	"ptxas"
        /*0030*/ 	.string	"Cuda compilation tools, release 13.0, V13.0.88"
        /*0030*/ 	.string	"Build cuda_13.0.r13.0/compiler.36424714_0"
        /*0030*/ 	.string	"-arch sm_100 -m 64 "



//--------------------- .note.nv.cuinfo           --------------------------
	.section	.note.nv.cuinfo,"",@"SHT_NOTE"
	.sectionflags	@"SHF_NOTE_NV_CUINFO"
        /*0018*/ 	.short	0x0002
        /*001a*/ 	.short	0x0064
        /*001c*/ 	.short	0x0082
	.zero		2


//--------------------- .nv.info                  --------------------------
	.section	.nv.info,"",@"SHT_CUDA_INFO"
	.align	4


	//----- nvinfo : EIATTR_REGCOUNT
	.align		4
        /*0000*/ 	.byte	0x04, 0x2f
        /*0002*/ 	.short	(.L_1 - .L_0)
	.align		4
.L_0:
        /*0004*/ 	.word	index@(_Z4scanIm5AdderEvPT_S2_iS2_T0_)
        /*0008*/ 	.word	0x0000001a


	//----- nvinfo : EIATTR_FRAME_SIZE
	.align		4
.L_1:
        /*000c*/ 	.byte	0x04, 0x11
        /*000e*/ 	.short	(.L_3 - .L_2)
	.align		4
.L_2:
        /*0010*/ 	.word	index@(_Z4scanIm5AdderEvPT_S2_iS2_T0_)
        /*0014*/ 	.word	0x00000000


	//----- nvinfo : EIATTR_REGCOUNT
	.align		4
.L_3:
        /*0018*/ 	.byte	0x04, 0x2f
        /*001a*/ 	.short	(.L_5 - .L_4)
	.align		4
.L_4:
        /*001c*/ 	.word	index@(_Z5applyIm5AdderEvPT_iT0_PKS1_)
        /*0020*/ 	.word	0x0000000a


	//----- nvinfo : EIATTR_FRAME_SIZE
	.align		4
.L_5:
        /*0024*/ 	.byte	0x04, 0x11
        /*0026*/ 	.short	(.L_7 - .L_6)
	.align		4
.L_6:
        /*0028*/ 	.word	index@(_Z5applyIm5AdderEvPT_iT0_PKS1_)
        /*002c*/ 	.word	0x00000000


	//----- nvinfo : EIATTR_MIN_STACK_SIZE
	.align		4
.L_7:
        /*0030*/ 	.byte	0x04, 0x12
        /*0032*/ 	.short	(.L_9 - .L_8)
	.align		4
.L_8:
        /*0034*/ 	.word	index@(_Z5applyIm5AdderEvPT_iT0_PKS1_)
        /*0038*/ 	.word	0x00000000


	//----- nvinfo : EIATTR_MIN_STACK_SIZE
	.align		4
.L_9:
        /*003c*/ 	.byte	0x04, 0x12
        /*003e*/ 	.short	(.L_11 - .L_10)
	.align		4
.L_10:
        /*0040*/ 	.word	index@(_Z4scanIm5AdderEvPT_S2_iS2_T0_)
        /*0044*/ 	.word	0x00000000
.L_11:


//--------------------- .nv.compat                --------------------------
	.section	.nv.compat,"",@"SHT_CUDA_COMPAT_INFO"
	.align	4
        /*0000*/ 	.byte	0x02, 0x09, 0x00, 0x00, 0x02, 0x02, 0x01, 0x00, 0x02, 0x05, 0x05, 0x00, 0x03, 0x07, 0x01, 0x01
        /*0010*/ 	.byte	0x02, 0x03, 0x00, 0x00, 0x02, 0x06, 0x01, 0x00, 0x04, 0x0b, 0x08, 0x00, 0x09, 0x00, 0x00, 0x00
        /*0020*/ 	.byte	0x00, 0x00, 0x00, 0x00


//--------------------- .nv.info._Z5applyIm5AdderEvPT_iT0_PKS1_ --------------------------
	.section	.nv.info._Z5applyIm5AdderEvPT_iT0_PKS1_,"",@"SHT_CUDA_INFO"
	.sectionflags	@""
	.align	4


	//----- nvinfo : EIATTR_CUDA_API_VERSION
	.align		4
        /*0000*/ 	.byte	0x04, 0x37
        /*0002*/ 	.short	(.L_13 - .L_12)
.L_12:
        /*0004*/ 	.word	0x00000082


	//----- nvinfo : EIATTR_KPARAM_INFO
	.align		4
.L_13:
        /*0008*/ 	.byte	0x04, 0x17
        /*000a*/ 	.short	(.L_15 - .L_14)
.L_14:
        /*000c*/ 	.word	0x00000000
        /*0010*/ 	.short	0x0003
        /*0012*/ 	.short	0x0010
        /*0014*/ 	.byte	0x00, 0xf5, 0x21, 0x00


	//----- nvinfo : EIATTR_KPARAM_INFO
	.align		4
.L_15:
        /*0018*/ 	.byte	0x04, 0x17
        /*001a*/ 	.short	(.L_17 - .L_16)
.L_16:
        /*001c*/ 	.word	0x00000000
        /*0020*/ 	.short	0x0002
        /*0022*/ 	.short	0x000c
        /*0024*/ 	.byte	0x00, 0xf0, 0x05, 0x00


	//----- nvinfo : EIATTR_KPARAM_INFO
	.align		4
.L_17:
        /*0028*/ 	.byte	0x04, 0x17
        /*002a*/ 	.short	(.L_19 - .L_18)
.L_18:
        /*002c*/ 	.word	0x00000000
        /*0030*/ 	.short	0x0001
        /*0032*/ 	.short	0x0008
        /*0034*/ 	.byte	0x00, 0xf0, 0x11, 0x00


	//----- nvinfo : EIATTR_KPARAM_INFO
	.align		4
.L_19:
        /*0038*/ 	.byte	0x04, 0x17
        /*003a*/ 	.short	(.L_21 - .L_20)
.L_20:
        /*003c*/ 	.word	0x00000000
        /*0040*/ 	.short	0x0000
        /*0042*/ 	.short	0x0000
        /*0044*/ 	.byte	0x00, 0xf5, 0x21, 0x00


	//----- nvinfo : EIATTR_SPARSE_MMA_MASK
	.align		4
.L_21:
        /*0048*/ 	.byte	0x03, 0x50
        /*004a*/ 	.short	0x0000


	//----- nvinfo : EIATTR_MAXREG_COUNT
	.align		4
        /*004c*/ 	.byte	0x03, 0x1b
        /*004e*/ 	.short	0x00ff


	//----- nvinfo : EIATTR_MERCURY_ISA_VERSION
	.align		4
        /*0050*/ 	.byte	0x03, 0x5f
        /*0052*/ 	.short	0x0101


	//----- nvinfo : EIATTR_VRC_CTA_INIT_COUNT
	.align		4
        /*0054*/ 	.byte	0x02, 0x4a
	.zero		1
	.zero		1


	//----- nvinfo : EIATTR_EXIT_INSTR_OFFSETS
	.align		4
        /*0058*/ 	.byte	0x04, 0x1c
        /*005a*/ 	.short	(.L_23 - .L_22)


	//   ....[0]....
.L_22:
        /*005c*/ 	.word	0x00000070


	//   ....[1]....
        /*0060*/ 	.word	0x00000110


	//----- nvinfo : EIATTR_CBANK_PARAM_SIZE
	.align		4
.L_23:
        /*0064*/ 	.byte	0x03, 0x19
        /*0066*/ 	.short	0x0018


	//----- nvinfo : EIATTR_PARAM_CBANK
	.align		4
        /*0068*/ 	.byte	0x04, 0x0a
        /*006a*/ 	.short	(.L_25 - .L_24)
	.align		4
.L_24:
        /*006c*/ 	.word	index@(.nv.constant0._Z5applyIm5AdderEvPT_iT0_PKS1_)
        /*0070*/ 	.short	0x0380
        /*0072*/ 	.short	0x0018


	//----- nvinfo : EIATTR_SW_WAR
	.align		4
.L_25:
        /*0074*/ 	.byte	0x04, 0x36
        /*0076*/ 	.short	(.L_27 - .L_26)
.L_26:
        /*0078*/ 	.word	0x00000008
.L_27:


//--------------------- .nv.info._Z4scanIm5AdderEvPT_S2_iS2_T0_ --------------------------
	.section	.nv.info._Z4scanIm5AdderEvPT_S2_iS2_T0_,"",@"SHT_CUDA_INFO"
	.sectionflags	@""
	.align	4


	//----- nvinfo : EIATTR_CUDA_API_VERSION
	.align		4
        /*0000*/ 	.byte	0x04, 0x37
        /*0002*/ 	.short	(.L_29 - .L_28)
.L_28:
        /*0004*/ 	.word	0x00000082


	//----- nvinfo : EIATTR_KPARAM_INFO
	.align		4
.L_29:
        /*0008*/ 	.byte	0x04, 0x17
        /*000a*/ 	.short	(.L_31 - .L_30)
.L_30:
        /*000c*/ 	.word	0x00000000
        /*0010*/ 	.short	0x0004
        /*0012*/ 	.short	0x0020
        /*0014*/ 	.byte	0x00, 0xf0, 0x05, 0x00


	//----- nvinfo : EIATTR_KPARAM_INFO
	.align		4
.L_31:
        /*0018*/ 	.byte	0x04, 0x17
        /*001a*/ 	.short	(.L_33 - .L_32)
.L_32:
        /*001c*/ 	.word	0x00000000
        /*0020*/ 	.short	0x0003
        /*0022*/ 	.short	0x0018
        /*0024*/ 	.byte	0x00, 0xf5, 0x21, 0x00


	//----- nvinfo : EIATTR_KPARAM_INFO
	.align		4
.L_33:
        /*0028*/ 	.byte	0x04, 0x17
        /*002a*/ 	.short	(.L_35 - .L_34)
.L_34:
        /*002c*/ 	.word	0x00000000
        /*0030*/ 	.short	0x0002
        /*0032*/ 	.short	0x0010
        /*0034*/ 	.byte	0x00, 0xf0, 0x11, 0x00


	//----- nvinfo : EIATTR_KPARAM_INFO
	.align		4
.L_35:
        /*0038*/ 	.byte	0x04, 0x17
        /*003a*/ 	.short	(.L_37 - .L_36)
.L_36:
        /*003c*/ 	.word	0x00000000
        /*0040*/ 	.short	0x0001
        /*0042*/ 	.short	0x0008
        /*0044*/ 	.byte	0x00, 0xf5, 0x21, 0x00


	//----- nvinfo : EIATTR_KPARAM_INFO
	.align		4
.L_37:
        /*0048*/ 	.byte	0x04, 0x17
        /*004a*/ 	.short	(.L_39 - .L_38)
.L_38:
        /*004c*/ 	.word	0x00000000
        /*0050*/ 	.short	0x0000
        /*0052*/ 	.short	0x0000
        /*0054*/ 	.byte	0x00, 0xf5, 0x21, 0x00


	//----- nvinfo : EIATTR_SPARSE_MMA_MASK
	.align		4
.L_39:
        /*0058*/ 	.byte	0x03, 0x50
        /*005a*/ 	.short	0x0000


	//----- nvinfo : EIATTR_MAXREG_COUNT
	.align		4
        /*005c*/ 	.byte	0x03, 0x1b
        /*005e*/ 	.short	0x00ff


	//----- nvinfo : EIATTR_NUM_BARRIERS
	.align		4
        /*0060*/ 	.byte	0x02, 0x4c
        /*0062*/ 	.byte	0x01
	.zero		1


	//----- nvinfo : EIATTR_MERCURY_ISA_VERSION
	.align		4
        /*0064*/ 	.byte	0x03, 0x5f
        /*0066*/ 	.short	0x0101


	//----- nvinfo : EIATTR_VRC_CTA_INIT_COUNT
	.align		4
        /*0068*/ 	.byte	0x02, 0x4a
	.zero		1
	.zero		1


	//----- nvinfo : EIATTR_EXIT_INSTR_OFFSETS
	.align		4
        /*006c*/ 	.byte	0x04, 0x1c
        /*006e*/ 	.short	(.L_41 - .L_40)


	//   ....[0]....
.L_40:
        /*0070*/ 	.word	0x000007b0


	//   ....[1]....
        /*0074*/ 	.word	0x00000800


	//----- nvinfo : EIATTR_CRS_STACK_SIZE
	.align		4
.L_41:
        /*0078*/ 	.byte	0x04, 0x1e
        /*007a*/ 	.short	(.L_43 - .L_42)
.L_42:
        /*007c*/ 	.word	0x00000000


	//----- nvinfo : EIATTR_CBANK_PARAM_SIZE
	.align		4
.L_43:
        /*0080*/ 	.byte	0x03, 0x19
        /*0082*/ 	.short	0x0021


	//----- nvinfo : EIATTR_PARAM_CBANK
	.align		4
        /*0084*/ 	.byte	0x04, 0x0a
        /*0086*/ 	.short	(.L_45 - .L_44)
	.align		4
.L_44:
        /*0088*/ 	.word	index@(.nv.constant0._Z4scanIm5AdderEvPT_S2_iS2_T0_)
        /*008c*/ 	.short	0x0380
        /*008e*/ 	.short	0x0021


	//----- nvinfo : EIATTR_SW_WAR
	.align		4
.L_45:
        /*0090*/ 	.byte	0x04, 0x36
        /*0092*/ 	.short	(.L_47 - .L_46)
.L_46:
        /*0094*/ 	.word	0x00000008
.L_47:


//--------------------- .nv.callgraph             --------------------------
	.section	.nv.callgraph,"",@"SHT_CUDA_CALLGRAPH"
	.align	4
	.sectionentsize	8
	.align		4
        /*0000*/ 	.word	0x00000000
	.align		4
        /*0004*/ 	.word	0xffffffff
	.align		4
        /*0008*/ 	.word	0x00000000
	.align		4
        /*000c*/ 	.word	0xfffffffe
	.align		4
        /*0010*/ 	.word	0x00000000
	.align		4
        /*0014*/ 	.word	0xfffffffd
	.align		4
        /*0018*/ 	.word	0x00000000
	.align		4
        /*001c*/ 	.word	0xfffffffc


//--------------------- .text._Z5applyIm5AdderEvPT_iT0_PKS1_ --------------------------
	.section	.text._Z5applyIm5AdderEvPT_iT0_PKS1_,"ax",@progbits
	.align	128
        .global         _Z5applyIm5AdderEvPT_iT0_PKS1_
        .type           _Z5applyIm5AdderEvPT_iT0_PKS1_,@function
        .size           _Z5applyIm5AdderEvPT_iT0_PKS1_,(.L_x_3 - _Z5applyIm5AdderEvPT_iT0_PKS1_)
        .other          _Z5applyIm5AdderEvPT_iT0_PKS1_,@"STO_CUDA_ENTRY STV_DEFAULT"
_Z5applyIm5AdderEvPT_iT0_PKS1_:
.text._Z5applyIm5AdderEvPT_iT0_PKS1_:
[----:B------:R-:W-:Y:S01]  /*0000*/  LDC R1, c[0x0][0x37c] ;  /* 0x0000df00ff017b82 */ /* 0x000fe20000000800 */
[----:B------:R-:W0:Y:S07]  /*0010*/  S2R R0, SR_TID.X ;  /* 0x0000000000007919 */ /* 0x000e2e0000002100 */
[----:B------:R-:W0:Y:S01]  /*0020*/  S2UR UR4, SR_CTAID.X ;  /* 0x00000000000479c3 */ /* 0x000e220000002500 */
[----:B------:R-:W1:Y:S07]  /*0030*/  LDCU UR5, c[0x0][0x388] ;  /* 0x00007100ff0577ac */ /* 0x000e6e0008000800 */
[----:B------:R-:W0:Y:S02]  /*0040*/  LDC R5, c[0x0][0x360] ;  /* 0x0000d800ff057b82 */ /* 0x000e240000000800 */
[----:B0-----:R-:W-:-:S05]  /*0050*/  IMAD R5, R5, UR4, R0 ;  /* 0x0000000405057c24 */ /* 0x001fca000f8e0200 */
[----:B-1----:R-:W-:-:S13]  /*0060*/  ISETP.GE.AND P0, PT, R5, UR5, PT ;  /* 0x0000000505007c0c */ /* 0x002fda000bf06270 */
[----:B------:R-:W-:Y:S05]  /*0070*/  @P0 EXIT ;  /* 0x000000000000094d */ /* 0x000fea0003800000 */
[----:B------:R-:W0:Y:S01]  /*0080*/  LDC.64 R2, c[0x0][0x380] ;  /* 0x0000e000ff027b82 */ /* 0x000e220000000a00 */
[----:B------:R-:W1:Y:S07]  /*0090*/  LDCU.64 UR4, c[0x0][0x358] ;  /* 0x00006b00ff0477ac */ /* 0x000e6e0008000a00 */
[----:B------:R-:W2:Y:S01]  /*00a0*/  LDC.64 R6, c[0x0][0x390] ;  /* 0x0000e400ff067b82 */ /* 0x000ea20000000a00 */
[----:B0-----:R-:W-:-:S05]  /*00b0*/  IMAD.WIDE R2, R5, 0x8, R2 ;  /* 0x0000000805027825 */ /* 0x001fca00078e0202 */
[----:B-1----:R-:W3:Y:S04]  /*00c0*/  LDG.E.64 R4, desc[UR4][R2.64] ;  /* 0x0000000402047981 */ /* 0x002ee8000c1e1b00 */
[----:B--2---:R-:W3:Y:S02]  /*00d0*/  LDG.E.64 R6, desc[UR4][R6.64] ;  /* 0x0000000406067981 */ /* 0x004ee4000c1e1b00 */
[----:B---3--:R-:W-:-:S04]  /*00e0*/  IADD3 R4, P0, PT, R4, R6, RZ ;  /* 0x0000000604047210 */ /* 0x008fc80007f1e0ff */
[----:B------:R-:W-:-:S05]  /*00f0*/  IADD3.X R5, PT, PT, R5, R7, RZ, P0, !PT ;  /* 0x0000000705057210 */ /* 0x000fca00007fe4ff */
[----:B------:R-:W-:Y:S01]  /*0100*/  STG.E.64 desc[UR4][R2.64], R4 ;  /* 0x0000000402007986 */ /* 0x000fe2000c101b04 */
[----:B------:R-:W-:Y:S05]  /*0110*/  EXIT ;  /* 0x000000000000794d */ /* 0x000fea0003800000 */
.L_x_0:
[----:B------:R-:W-:-:S00]  /*0120*/  BRA `(.L_x_0) ;  /* 0xfffffffc00fc7947 */ /* 0x000fc0000383ffff */
[----:B------:R-:W-:-:S00]  /*0130*/  NOP ;  /* 0x0000000000007918 */ /* 0x000fc00000000000 */
        /* <DEDUP_REMOVED lines=12> */
.L_x_3:


//--------------------- .text._Z4scanIm5AdderEvPT_S2_iS2_T0_ --------------------------
	.section	.text._Z4scanIm5AdderEvPT_S2_iS2_T0_,"ax",@progbits
	.align	128
        .global         _Z4scanIm5AdderEvPT_S2_iS2_T0_
        .type           _Z4scanIm5AdderEvPT_S2_iS2_T0_,@function
        .size           _Z4scanIm5AdderEvPT_S2_iS2_T0_,(.L_x_4 - _Z4scanIm5AdderEvPT_S2_iS2_T0_)
        .other          _Z4scanIm5AdderEvPT_S2_iS2_T0_,@"STO_CUDA_ENTRY STV_DEFAULT"
_Z4scanIm5AdderEvPT_S2_iS2_T0_:
.text._Z4scanIm5AdderEvPT_S2_iS2_T0_:
[----:B------:R-:W-:Y:S01]  /*0000*/  LDC R1, c[0x0][0x37c] ;  /* 0x0000df00ff017b82 */ /* 0x000fe20000000800 */
[----:B------:R-:W0:Y:S07]  /*0010*/  S2R R0, SR_TID.X ;  /* 0x0000000000007919 */ /* 0x000e2e0000002100 */
[----:B------:R-:W1:Y:S01]  /*0020*/  S2UR UR5, SR_CgaCtaId ;  /* 0x00000000000579c3 */ /* 0x000e620000008800 */
[----:B------:R-:W-:Y:S01]  /*0030*/  UMOV UR4, 0x400 ;  /* 0x0000040000047882 */ /* 0x000fe20000000000 */
[----:B------:R-:W2:Y:S01]  /*0040*/  LDCU UR8, c[0x0][0x390] ;  /* 0x00007200ff0877ac */ /* 0x000ea20008000800 */
[----:B------:R-:W3:Y:S01]  /*0050*/  S2R R3, SR_CTAID.X ;  /* 0x0000000000037919 */ /* 0x000ee20000002500 */
[----:B------:R-:W4:Y:S04]  /*0060*/  LDCU.64 UR6, c[0x0][0x358] ;  /* 0x00006b00ff0677ac */ /* 0x000f280008000a00 */
[----:B------:R-:W5:Y:S01]  /*0070*/  LDC R2, c[0x0][0x360] ;  /* 0x0000d800ff027b82 */ /* 0x000f620000000800 */
[----:B-1----:R-:W-:-:S06]  /*0080*/  ULEA UR4, UR5, UR4, 0x18 ;  /* 0x0000000405047291 */ /* 0x002fcc000f8ec0ff */
[----:B0-----:R-:W-:Y:S01]  /*0090*/  LEA R11, R0, UR4, 0x3 ;  /* 0x00000004000b7c11 */ /* 0x001fe2000f8e18ff */
[----:B---3--:R-:W-:-:S04]  /*00a0*/  IMAD R9, R3, 0x40, R0 ;  /* 0x0000004003097824 */ /* 0x008fc800078e0200 */
[----:B------:R0:W-:Y:S01]  /*00b0*/  STS.64 [R11], RZ ;  /* 0x000000ff0b007388 */ /* 0x0001e20000000a00 */
[----:B-----5:R-:W-:Y:S01]  /*00c0*/  IMAD R10, R2, 0x8, R11 ;  /* 0x00000008020a7824 */ /* 0x020fe200078e020b */
[----:B--2---:R-:W-:-:S04]  /*00d0*/  ISETP.GE.AND P0, PT, R9, UR8, PT ;  /* 0x0000000809007c0c */ /* 0x004fc8000bf06270 */
[----:B------:R0:W-:Y:S09]  /*00e0*/  STS.64 [R10], RZ ;  /* 0x000000ff0a007388 */ /* 0x0001f20000000a00 */
[----:B0---4-:R-:W-:Y:S05]  /*00f0*/  @P0 BRA `(.L_x_1) ;  /* 0x0000000400980947 */ /* 0x011fea0003800000 */
[----:B------:R-:W0:Y:S01]  /*0100*/  LDC.64 R14, c[0x0][0x380] ;  /* 0x0000e000ff0e7b82 */ /* 0x000e220000000a00 */
[----:B------:R-:W-:-:S05]  /*0110*/  IMAD.IADD R8, R9, 0x1, R2 ;  /* 0x0000000109087824 */ /* 0x000fca00078e0202 */
[----:B------:R-:W-:Y:S01]  /*0120*/  ISETP.GE.U32.AND P0, PT, R8, UR8, PT ;  /* 0x0000000808007c0c */ /* 0x000fe2000bf06070 */
[----:B0-----:R-:W-:-:S12]  /*0130*/  IMAD.WIDE R12, R9, 0x8, R14 ;  /* 0x00000008090c7825 */ /* 0x001fd800078e020e */
[----:B------:R-:W-:Y:S01]  /*0140*/  @!P0 IMAD.WIDE.U32 R14, R8, 0x8, R14 ;  /* 0x00000008080e8825 */ /* 0x000fe200078e000e */
[----:B------:R-:W2:Y:S05]  /*0150*/  LDG.E.64 R12, desc[UR6][R12.64] ;  /* 0x000000060c0c7981 */ /* 0x000eaa000c1e1b00 */
[----:B------:R-:W3:Y:S01]  /*0160*/  @!P0 LDG.E.64 R14, desc[UR6][R14.64] ;  /* 0x000000060e0e8981 */ /* 0x000ee2000c1e1b00 */
[C---:B------:R-:W-:Y:S01]  /*0170*/  ISETP.GT.U32.AND P2, PT, R0.reuse, 0x1f, PT ;  /* 0x0000001f0000780c */ /* 0x040fe20003f44070 */
[----:B------:R-:W-:Y:S05]  /*0180*/  WARPSYNC.ALL ;  /* 0x0000000000007948 */ /* 0x000fea0003800000 */
[----:B------:R-:W-:-:S07]  /*0190*/  ISETP.GT.U32.AND P1, PT, R0, 0xf, PT ;  /* 0x0000000f0000780c */ /* 0x000fce0003f24070 */
[----:B------:R-:W-:-:S06]  /*01a0*/  @!P2 LEA R19, R0, UR4, 0x4 ;  /* 0x000000040013ac11 */ /* 0x000fcc000f8e20ff */
[----:B------:R-:W-:Y:S01]  /*01b0*/  @!P1 LEA R21, R0, UR4, 0x5 ;  /* 0x0000000400159c11 */ /* 0x000fe2000f8e28ff */
[----:B--2---:R-:W-:Y:S04]  /*01c0*/  STS.64 [R11], R12 ;  /* 0x0000000c0b007388 */ /* 0x004fe80000000a00 */
[----:B---3--:R-:W-:Y:S04]  /*01d0*/  @!P0 STS.64 [R10], R14 ;  /* 0x0000000e0a008388 */ /* 0x008fe80000000a00 */
[----:B------:R-:W0:Y:S02]  /*01e0*/  @!P2 LDS.128 R4, [R19] ;  /* 0x000000001304a984 */ /* 0x000e240000000c00 */
[----:B0-----:R-:W-:-:S05]  /*01f0*/  @!P2 IADD3 R16, P3, PT, R6, R4, RZ ;  /* 0x000000040610a210 */ /* 0x001fca0007f7e0ff */
[----:B------:R-:W-:-:S05]  /*0200*/  @!P2 IMAD.X R17, R7, 0x1, R5, P3 ;  /* 0x000000010711a824 */ /* 0x000fca00018e0605 */
[----:B------:R-:W-:Y:S01]  /*0210*/  @!P2 STS.64 [R19+0x8], R16 ;  /* 0x000008101300a388 */ /* 0x000fe20000000a00 */
[----:B------:R-:W-:Y:S01]  /*0220*/  BAR.SYNC.DEFER_BLOCKING 0x0 ;  /* 0x0000000000007b1d */ /* 0x000fe20000010000 */
[----:B------:R-:W-:-:S13]  /*0230*/  ISETP.GT.U32.AND P2, PT, R0, 0x7, PT ;  /* 0x000000070000780c */ /* 0x000fda0003f44070 */
[----:B------:R-:W-:Y:S01]  /*0240*/  @!P2 LEA R23, R0, UR4, 0x6 ;  /* 0x000000040017ac11 */ /* 0x000fe2000f8e30ff */
[----:B------:R-:W-:Y:S04]  /*0250*/  @!P1 LDS.64 R4, [R21+0x18] ;  /* 0x0000180015049984 */ /* 0x000fe80000000a00 */
[----:B------:R-:W0:Y:S02]  /*0260*/  @!P1 LDS.64 R6, [R21+0x8] ;  /* 0x0000080015069984 */ /* 0x000e240000000a00 */
        /* <DEDUP_REMOVED lines=20> */
[----:B------:R-:W-:-:S05]  /*03b0*/  ISETP.NE.AND P1, PT, R0, RZ, PT ;  /* 0x000000ff0000720c */ /* 0x000fca0003f25270 */
[----:B------:R-:W-:Y:S04]  /*03c0*/  @!P2 LDS.64 R4, [R19+0xf8] ;  /* 0x0000f8001304a984 */ /* 0x000fe80000000a00 */
[----:B------:R-:W0:Y:S02]  /*03d0*/  @!P2 LDS.64 R6, [R19+0x78] ;  /* 0x000078001306a984 */ /* 0x000e240000000a00 */
[----:B0-----:R-:W-:-:S05]  /*03e0*/  @!P2 IADD3 R14, P3, PT, R4, R6, RZ ;  /* 0x00000006040ea210 */ /* 0x001fca0007f7e0ff */
[----:B------:R-:W-:-:S05]  /*03f0*/  @!P2 IMAD.X R15, R5, 0x1, R7, P3 ;  /* 0x00000001050fa824 */ /* 0x000fca00018e0607 */
[----:B------:R-:W-:Y:S01]  /*0400*/  @!P2 STS.64 [R19+0xf8], R14 ;  /* 0x0000f80e1300a388 */ /* 0x000fe20000000a00 */
[----:B------:R-:W-:Y:S06]  /*0410*/  BAR.SYNC.DEFER_BLOCKING 0x0 ;  /* 0x0000000000007b1d */ /* 0x000fec0000010000 */
[----:B------:R-:W-:Y:S04]  /*0420*/  @!P1 LDS.64 R4, [UR4+0x1f8] ;  /* 0x0001f804ff049984 */ /* 0x000fe80008000a00 */
[----:B------:R-:W0:Y:S02]  /*0430*/  @!P1 LDS.64 R6, [UR4+0xf8] ;  /* 0x0000f804ff069984 */ /* 0x000e240008000a00 */
[----:B0-----:R-:W-:-:S05]  /*0440*/  @!P1 IADD3 R12, P2, PT, R4, R6, RZ ;  /* 0x00000006040c9210 */ /* 0x001fca0007f5e0ff */
[----:B------:R-:W-:Y:S01]  /*0450*/  @!P1 IMAD.X R13, R5, 0x1, R7, P2 ;  /* 0x00000001050d9824 */ /* 0x000fe200010e0607 */
[----:B------:R-:W-:-:S04]  /*0460*/  ISETP.GT.U32.AND P2, PT, R0, 0x2, PT ;  /* 0x000000020000780c */ /* 0x000fc80003f44070 */
[----:B------:R-:W-:Y:S09]  /*0470*/  @!P1 STS.64 [UR4+0x1f8], R12 ;  /* 0x0001f80cff009988 */ /* 0x000ff20008000a04 */
[----:B------:R-:W-:Y:S01]  /*0480*/  @!P2 LEA R17, R0, UR4, 0x7 ;  /* 0x000000040011ac11 */ /* 0x000fe2000f8e38ff */
[----:B------:R-:W-:Y:S08]  /*0490*/  BAR.SYNC.DEFER_BLOCKING 0x0 ;  /* 0x0000000000007b1d */ /* 0x000ff00000010000 */
[----:B------:R-:W-:Y:S06]  /*04a0*/  BAR.SYNC.DEFER_BLOCKING 0x0 ;  /* 0x0000000000007b1d */ /* 0x000fec0000010000 */
[----:B------:R-:W-:Y:S04]  /*04b0*/  @!P1 LDS.64 R4, [UR4+0x178] ;  /* 0x00017804ff049984 */ /* 0x000fe80008000a00 */
[----:B------:R-:W0:Y:S02]  /*04c0*/  @!P1 LDS.64 R6, [UR4+0xf8] ;  /* 0x0000f804ff069984 */ /* 0x000e240008000a00 */
[----:B0-----:R-:W-:-:S05]  /*04d0*/  @!P1 IADD3 R14, P3, PT, R4, R6, RZ ;  /* 0x00000006040e9210 */ /* 0x001fca0007f7e0ff */
[----:B------:R-:W-:-:S05]  /*04e0*/  @!P1 IMAD.X R15, R5, 0x1, R7, P3 ;  /* 0x00000001050f9824 */ /* 0x000fca00018e0607 */
[----:B------:R-:W-:Y:S01]  /*04f0*/  @!P1 STS.64 [UR4+0x178], R14 ;  /* 0x0001780eff009988 */ /* 0x000fe20008000a04 */
        /* <DEDUP_REMOVED lines=15> */
[----:B------:R0:W-:Y:S01]  /*05f0*/  @!P1 STS.64 [R19+0x58], R14 ;  /* 0x0000580e13009388 */ /* 0x0001e20000000a00 */
[----:B------:R-:W-:Y:S01]  /*0600*/  BAR.SYNC.DEFER_BLOCKING 0x0 ;  /* 0x0000000000007b1d */ /* 0x000fe20000010000 */
[----:B------:R-:W-:-:S07]  /*0610*/  ISETP.GT.U32.AND P1, PT, R0, 0x1e, PT ;  /* 0x0000001e0000780c */ /* 0x000fce0003f24070 */
[----:B0-----:R-:W0:Y:S06]  /*0620*/  LDC.64 R18, c[0x0][0x388] ;  /* 0x0000e200ff127b82 */ /* 0x001e2c0000000a00 */
[----:B------:R-:W-:Y:S01]  /*0630*/  @!P1 IMAD R21, R0, 0x8, R11 ;  /* 0x0000000800159824 */ /* 0x000fe200078e020b */
[----:B------:R-:W-:Y:S04]  /*0640*/  @!P2 LDS.64 R4, [R23+0x28] ;  /* 0x000028001704a984 */ /* 0x000fe80000000a00 */
[----:B------:R-:W1:Y:S02]  /*0650*/  @!P2 LDS.64 R6, [R23+0x18] ;  /* 0x000018001706a984 */ /* 0x000e640000000a00 */
[----:B-1----:R-:W-:-:S05]  /*0660*/  @!P2 IADD3 R16, P3, PT, R4, R6, RZ ;  /* 0x000000060410a210 */ /* 0x002fca0007f7e0ff */
[----:B------:R-:W-:-:S05]  /*0670*/  @!P2 IMAD.X R17, R5, 0x1, R7, P3 ;  /* 0x000000010511a824 */ /* 0x000fca00018e0607 */
[----:B------:R-:W-:Y:S01]  /*0680*/  @!P2 STS.64 [R23+0x28], R16 ;  /* 0x000028101700a388 */ /* 0x000fe20000000a00 */
[----:B------:R-:W-:Y:S06]  /*0690*/  BAR.SYNC.DEFER_BLOCKING 0x0 ;  /* 0x0000000000007b1d */ /* 0x000fec0000010000 */
[----:B------:R-:W-:Y:S04]  /*06a0*/  @!P1 LDS.64 R4, [R21+0x10] ;  /* 0x0000100015049984 */ /* 0x000fe80000000a00 */
[----:B------:R-:W1:Y:S02]  /*06b0*/  @!P1 LDS.64 R6, [R21+0x8] ;  /* 0x0000080015069984 */ /* 0x000e640000000a00 */
[----:B-1----:R-:W-:-:S05]  /*06c0*/  @!P1 IADD3 R14, P2, PT, R4, R6, RZ ;  /* 0x00000006040e9210 */ /* 0x002fca0007f5e0ff */
[----:B------:R-:W-:Y:S02]  /*06d0*/  @!P1 IMAD.X R15, R5, 0x1, R7, P2 ;  /* 0x00000001050f9824 */ /* 0x000fe400010e0607 */
[----:B0-----:R-:W-:-:S03]  /*06e0*/  IMAD.WIDE R6, R9, 0x8, R18 ;  /* 0x0000000809067825 */ /* 0x001fc600078e0212 */
[----:B------:R-:W-:Y:S01]  /*06f0*/  @!P1 STS.64 [R21+0x10], R14 ;  /* 0x0000100e15009388 */ /* 0x000fe20000000a00 */
[----:B------:R-:W-:Y:S01]  /*0700*/  @!P0 IMAD.WIDE.U32 R8, R8, 0x8, R18 ;  /* 0x0000000808088825 */ /* 0x000fe200078e0012 */
[----:B------:R-:W-:Y:S06]  /*0710*/  BAR.SYNC.DEFER_BLOCKING 0x0 ;  /* 0x0000000000007b1d */ /* 0x000fec0000010000 */
[----:B------:R-:W0:Y:S04]  /*0720*/  LDS.64 R4, [R11] ;  /* 0x000000000b047984 */ /* 0x000e280000000a00 */
[----:B------:R-:W1:Y:S04]  /*0730*/  @!P0 LDS.64 R12, [R10] ;  /* 0x000000000a0c8984 */ /* 0x000e680000000a00 */
[----:B0-----:R0:W-:Y:S04]  /*0740*/  STG.E.64 desc[UR6][R6.64], R4 ;  /* 0x0000000406007986 */ /* 0x0011e8000c101b06 */
[----:B-1----:R0:W-:Y:S02]  /*0750*/  @!P0 STG.E.64 desc[UR6][R8.64], R12 ;  /* 0x0000000c08008986 */ /* 0x0021e4000c101b06 */
.L_x_1:
[----:B------:R-:W1:Y:S01]  /*0760*/  LDCU.64 UR10, c[0x0][0x398] ;  /* 0x00007300ff0a77ac */ /* 0x000e620008000a00 */
[----:B0-----:R-:W-:Y:S01]  /*0770*/  VIADD R5, R2, 0xffffffff ;  /* 0xffffffff02057836 */ /* 0x001fe20000000000 */
[----:B-1----:R-:W-:-:S04]  /*0780*/  ISETP.NE.U32.AND P0, PT, RZ, UR10, PT ;  /* 0x0000000aff007c0c */ /* 0x002fc8000bf05070 */
[----:B------:R-:W-:-:S04]  /*0790*/  ISETP.NE.AND.EX P0, PT, RZ, UR11, PT, P0 ;  /* 0x0000000bff007c0c */ /* 0x000fc8000bf05300 */
[----:B------:R-:W-:-:S13]  /*07a0*/  ISETP.NE.OR P0, PT, R0, R5, !P0 ;  /* 0x000000050000720c */ /* 0x000fda0004705670 */
[----:B------:R-:W-:Y:S05]  /*07b0*/  @P0 EXIT ;  /* 0x000000000000094d */ /* 0x000fea0003800000 */
[----:B------:R-:W0:Y:S01]  /*07c0*/  LDS.64 R4, [UR4+0x1f8] ;  /* 0x0001f804ff047984 */ /* 0x000e220008000a00 */
[----:B------:R-:W1:Y:S02]  /*07d0*/  LDC.64 R6, c[0x0][0x398] ;  /* 0x0000e600ff067b82 */ /* 0x000e640000000a00 */
[----:B-1----:R-:W-:-:S05]  /*07e0*/  IMAD.WIDE.U32 R2, R3, 0x8, R6 ;  /* 0x0000000803027825 */ /* 0x002fca00078e0006 */
[----:B0-----:R-:W-:Y:S01]  /*07f0*/  STG.E.64 desc[UR6][R2.64], R4 ;  /* 0x0000000402007986 */ /* 0x001fe2000c101b06 */
[----:B------:R-:W-:Y:S05]  /*0800*/  EXIT ;  /* 0x000000000000794d */ /* 0x000fea0003800000 */
.L_x_2:
        /* <DEDUP_REMOVED lines=15> */
.L_x_4:


//--------------------- .nv.shared.reserved.0     --------------------------
	.section	.nv.shared.reserved.0,"aw",@nobits
	.weak		__nv_reservedSMEM_offset_0_alias
	.size		__nv_reservedSMEM_offset_0_alias, 0, 64
	.other		__nv_reservedSMEM_offset_0_alias,@"STO_CUDA_RESERVED_SHARED STV_DEFAULT"
__nv_reservedSMEM_offset_0_alias:
	.zero		0
	.zero		64


//--------------------- .nv.shared._Z4scanIm5AdderEvPT_S2_iS2_T0_ --------------------------
	.section	.nv.shared._Z4scanIm5AdderEvPT_S2_iS2_T0_,"aw",@nobits
	.sectionflags	@""
	.align	8
.nv.shared._Z4scanIm5AdderEvPT_S2_iS2_T0_:
	.zero		1536


//--------------------- .nv.constant0._Z5applyIm5AdderEvPT_iT0_PKS1_ --------------------------
	.section	.nv.constant0._Z5applyIm5AdderEvPT_iT0_PKS1_,"a",@progbits
	.sectionflags	@""
	.align	4
.nv.constant0._Z5applyIm5AdderEvPT_iT0_PKS1_:
	.zero		920


//--------------------- .nv.constant0._Z4scanIm5AdderEvPT_S2_iS2_T0_ --------------------------
	.section	.nv.constant0._Z4scanIm5AdderEvPT_S2_iS2_T0_,"a",@progbits
	.sectionflags	@""
	.align	4
.nv.constant0._Z4scanIm5AdderEvPT_S2_iS2_T0_:
	.zero		929


//--------------------- SYMBOLS --------------------------

	.type		.nv.reservedSmem.offset0,@object
	.size		.nv.reservedSmem.offset0,0x4
	.type		.nv.reservedSmem.cap,@object
	.size		.nv.reservedSmem.cap,0x4
